//
// Generated by NVIDIA NVVM Compiler
//
// Compiler Build ID: CL-36424714
// Cuda compilation tools, release 13.0, V13.0.88
// Based on NVVM 20.0.0
//

.version 9.0
.target sm_100
.address_size 64

	// .globl	_Z10readStruct5Point
.extern .func  (.param .b32 func_retval0) vprintf
(
	.param .b64 vprintf_param_0,
	.param .b64 vprintf_param_1
)
;
.global .align 1 .b8 $str[7] = {120, 58, 32, 37, 100, 10};
.global .align 1 .b8 $str$1[7] = {121, 58, 32, 37, 100, 10};

.visible .entry _Z10readStruct5Point(
	.param .align 4 .b8 _Z10readStruct5Point_param_0[8]
)
{
	.local .align 8 .b8 	__local_depot0[8];
	.reg .b64 	%SP;
	.reg .b64 	%SPL;
	.reg .b32 	%r<7>;
	.reg .b64 	%rd<7>;

	mov.u64 	%SPL, __local_depot0;
	cvta.local.u64 	%SP, %SPL;
	ld.param.u32 	%r1, [_Z10readStruct5Point_param_0+4];
	ld.param.u32 	%r2, [_Z10readStruct5Point_param_0];
	add.u64 	%rd1, %SP, 0;
	add.u64 	%rd2, %SPL, 0;
	st.local.u32 	[%rd2], %r2;
	mov.u64 	%rd3, $str;
	cvta.global.u64 	%rd4, %rd3;
	{ // callseq 0, 0
	.param .b64 param0;
	st.param.b64 	[param0], %rd4;
	.param .b64 param1;
	st.param.b64 	[param1], %rd1;
	.param .b32 retval0;
	call.uni (retval0), 
	vprintf, 
	(
	param0, 
	param1
	);
	ld.param.b32 	%r3, [retval0];
	} // callseq 0
	st.local.u32 	[%rd2], %r1;
	mov.u64 	%rd5, $str$1;
	cvta.global.u64 	%rd6, %rd5;
	{ // callseq 1, 0
	.param .b64 param0;
	st.param.b64 	[param0], %rd6;
	.param .b64 param1;
	st.param.b64 	[param1], %rd1;
	.param .b32 retval0;
	call.uni (retval0), 
	vprintf, 
	(
	param0, 
	param1
	);
	ld.param.b32 	%r5, [retval0];
	} // callseq 1
	ret;

}


// ===== COMPILED SASS (sm_100) =====

	.target	sm_100

	.elftype	@"ET_EXEC"


//--------------------- .note.nv.tkinfo           --------------------------
	.section	.note.nv.tkinfo,"",@"SHT_NOTE"
	.sectionflags	@"SHF_NOTE_NV_TKINFO"
	.tkinfo
        /*0018*/ 	.word	0x00000002
        /*0030*/ 	.string	""
        /*0030*/ 	.string	"ptxas"
        /*0030*/ 	.string	"Cuda compilation tools, release 13.0, V13.0.88"
        /*0030*/ 	.string	"Build cuda_13.0.r13.0/compiler.36424714_0"
        /*0030*/ 	.string	"-arch sm_100 -m 64 "



//--------------------- .note.nv.cuinfo           --------------------------
	.section	.note.nv.cuinfo,"",@"SHT_NOTE"
	.sectionflags	@"SHF_NOTE_NV_CUINFO"
        /*0018*/ 	.short	0x0002
        /*001a*/ 	.short	0x0064
        /*001c*/ 	.short	0x0082
	.zero		2


//--------------------- .nv.info                  --------------------------
	.section	.nv.info,"",@"SHT_CUDA_INFO"
	.align	4


	//----- nvinfo : EIATTR_REGCOUNT
	.align		4
        /*0000*/ 	.byte	0x04, 0x2f
        /*0002*/ 	.short	(.L_3 - .L_2)
	.align		4
.L_2:
        /*0004*/ 	.word	index@(_Z10readStruct5Point)
        /*0008*/ 	.word	0x00000018


	//----- nvinfo : EIATTR_FRAME_SIZE
	.align		4
.L_3:
        /*000c*/ 	.byte	0x04, 0x11
        /*000e*/ 	.short	(.L_5 - .L_4)
	.align		4
.L_4:
        /*0010*/ 	.word	index@(_Z10readStruct5Point)
        /*0014*/ 	.word	0x00000008


	//----- nvinfo : EIATTR_MIN_STACK_SIZE
	.align		4
.L_5:
        /*0018*/ 	.byte	0x04, 0x12
        /*001a*/ 	.short	(.L_7 - .L_6)
	.align		4
.L_6:
        /*001c*/ 	.word	index@(_Z10readStruct5Point)
        /*0020*/ 	.word	0x00000008
.L_7:


//--------------------- .nv.compat                --------------------------
	.section	.nv.compat,"",@"SHT_CUDA_COMPAT_INFO"
	.align	4
        /*0000*/ 	.byte	0x02, 0x09, 0x00, 0x00, 0x02, 0x02, 0x01, 0x00, 0x02, 0x05, 0x05, 0x00, 0x03, 0x07, 0x01, 0x01
        /*0010*/ 	.byte	0x02, 0x03, 0x00, 0x00, 0x02, 0x06, 0x01, 0x00, 0x04, 0x0b, 0x08, 0x00, 0x09, 0x00, 0x00, 0x00
        /*0020*/ 	.byte	0x00, 0x00, 0x00, 0x00


//--------------------- .nv.info._Z10readStruct5Point --------------------------
	.section	.nv.info._Z10readStruct5Point,"",@"SHT_CUDA_INFO"
	.sectionflags	@""
	.align	4


	//----- nvinfo : EIATTR_CUDA_API_VERSION
	.align		4
        /*0000*/ 	.byte	0x04, 0x37
        /*0002*/ 	.short	(.L_9 - .L_8)
.L_8:
        /*0004*/ 	.word	0x00000082


	//----- nvinfo : EIATTR_KPARAM_INFO
	.align		4
.L_9:
        /*0008*/ 	.byte	0x04, 0x17
        /*000a*/ 	.short	(.L_11 - .L_10)
.L_10:
        /*000c*/ 	.word	0x00000000
        /*0010*/ 	.short	0x0000
        /*0012*/ 	.short	0x0000
        /*0014*/ 	.byte	0x00, 0xf0, 0x21, 0x00


	//----- nvinfo : EIATTR_SPARSE_MMA_MASK
	.align		4
.L_11:
        /*0018*/ 	.byte	0x03, 0x50
        /*001a*/ 	.short	0x0000


	//----- nvinfo : EIATTR_MAXREG_COUNT
	.align		4
        /*001c*/ 	.byte	0x03, 0x1b
        /*001e*/ 	.short	0x00ff


	//----- nvinfo : EIATTR_EXTERNS
	.align		4
        /*0020*/ 	.byte	0x04, 0x0f
        /*0022*/ 	.short	(.L_13 - .L_12)


	//   ....[0]....
	.align		4
.L_12:
        /*0024*/ 	.word	index@(vprintf)


	//----- nvinfo : EIATTR_MERCURY_ISA_VERSION
	.align		4
.L_13:
        /*0028*/ 	.byte	0x03, 0x5f
        /*002a*/ 	.short	0x0101


	//----- nvinfo : EIATTR_VRC_CTA_INIT_COUNT
	.align		4
        /*002c*/ 	.byte	0x02, 0x4a
	.zero		1
	.zero		1


	//----- nvinfo : EIATTR_SYSCALL_OFFSETS
	.align		4
        /*0030*/ 	.byte	0x04, 0x46
        /*0032*/ 	.short	(.L_15 - .L_14)


	//   ....[0]....
.L_14:
        /*0034*/ 	.word	0x00000100


	//   ....[1]....
        /*0038*/ 	.word	0x000001a0


	//----- nvinfo : EIATTR_EXIT_INSTR_OFFSETS
	.align		4
.L_15:
        /*003c*/ 	.byte	0x04, 0x1c
        /*003e*/ 	.short	(.L_17 - .L_16)


	//   ....[0]....
.L_16:
        /*0040*/ 	.word	0x000001b0


	//----- nvinfo : EIATTR_CBANK_PARAM_SIZE
	.align		4
.L_17:
        /*0044*/ 	.byte	0x03, 0x19
        /*0046*/ 	.short	0x0008


	//----- nvinfo : EIATTR_PARAM_CBANK
	.align		4
        /*0048*/ 	.byte	0x04, 0x0a
        /*004a*/ 	.short	(.L_19 - .L_18)
	.align		4
.L_18:
        /*004c*/ 	.word	index@(.nv.constant0._Z10readStruct5Point)
        /*0050*/ 	.short	0x0380
        /*0052*/ 	.short	0x0008


	//----- nvinfo : EIATTR_SW_WAR
	.align		4
.L_19:
        /*0054*/ 	.byte	0x04, 0x36
        /*0056*/ 	.short	(.L_21 - .L_20)
.L_20:
        /*0058*/ 	.word	0x00000008
.L_21:


//--------------------- .nv.callgraph             --------------------------
	.section	.nv.callgraph,"",@"SHT_CUDA_CALLGRAPH"
	.align	4
	.sectionentsize	8
	.align		4
        /*0000*/ 	.word	0x00000000
	.align		4
        /*0004*/ 	.word	0xffffffff
	.align		4
        /*0008*/ 	.word	index@(_Z10readStruct5Point)
	.align		4
        /*000c*/ 	.word	index@(vprintf)
	.align		4
        /*0010*/ 	.word	0x00000000
	.align		4
        /*0014*/ 	.word	0xfffffffe
	.align		4
        /*0018*/ 	.word	0x00000000
	.align		4
        /*001c*/ 	.word	0xfffffffd
	.align		4
        /*0020*/ 	.word	0x00000000
	.align		4
        /*0024*/ 	.word	0xfffffffc


//--------------------- .nv.constant4             --------------------------
	.section	.nv.constant4,"a",@progbits
	.align	8
	.align		8
.nv.constant4:
        /*0000*/ 	.dword	vprintf
	.align		8
        /*0008*/ 	.dword	$str
	.align		8
        /*0010*/ 	.dword	$str$1


//--------------------- .text._Z10readStruct5Point --------------------------
	.section	.text._Z10readStruct5Point,"ax",@progbits
	.align	128
        .global         _Z10readStruct5Point
        .type           _Z10readStruct5Point,@function
        .size           _Z10readStruct5Point,(.L_x_3 - _Z10readStruct5Point)
        .other          _Z10readStruct5Point,@"STO_CUDA_ENTRY STV_DEFAULT"
_Z10readStruct5Point:
.text._Z10readStruct5Point:
[----:B------:R-:W0:Y:S08]  /*0000*/  LDC R1, c[0x0][0x37c] ;  /* 0x0000df00ff017b82 */ /* 0x000e300000000800 */
[----:B------:R-:W1:Y:S01]  /*0010*/  LDC R0, c[0x0][0x380] ;  /* 0x0000e000ff007b82 */ /* 0x000e620000000800 */
[----:B------:R-:W2:Y:S01]  /*0020*/  LDCU UR4, c[0x0][0x2f8] ;  /* 0x00005f00ff0477ac */ /* 0x000ea20008000800 */
[----:B0-----:R-:W-:Y:S01]  /*0030*/  VIADD R1, R1, 0xfffffff8 ;  /* 0xfffffff801017836 */ /* 0x001fe20000000000 */
[----:B------:R-:W-:Y:S01]  /*0040*/  MOV R2, 0x0 ;  /* 0x0000000000027802 */ /* 0x000fe20000000f00 */
[----:B------:R-:W0:Y:S04]  /*0050*/  LDCU UR5, c[0x0][0x2fc] ;  /* 0x00005f80ff0577ac */ /* 0x000e280008000800 */
[----:B------:R3:W4:Y:S01]  /*0060*/  LDC.64 R8, c[0x4][R2] ;  /* 0x0100000002087b82 */ /* 0x0007220000000a00 */
[----:B------:R-:W5:Y:S01]  /*0070*/  LDCU.64 UR6, c[0x4][0x8] ;  /* 0x01000100ff0677ac */ /* 0x000f620008000a00 */
[----:B--2---:R-:W-:Y:S01]  /*0080*/  IADD3 R16, P0, PT, R1, UR4, RZ ;  /* 0x0000000401107c10 */ /* 0x004fe2000ff1e0ff */
[----:B-1----:R3:W-:Y:S04]  /*0090*/  STL [R1], R0 ;  /* 0x0000000001007387 */ /* 0x0027e80000100800 */
[----:B0-----:R-:W-:Y:S01]  /*00a0*/  IMAD.X R17, RZ, RZ, UR5, P0 ;  /* 0x00000005ff117e24 */ /* 0x001fe200080e06ff */
[----:B-----5:R-:W-:Y:S01]  /*00b0*/  MOV R4, UR6 ;  /* 0x0000000600047c02 */ /* 0x020fe20008000f00 */
[----:B------:R-:W-:-:S02]  /*00c0*/  IMAD.U32 R5, RZ, RZ, UR7 ;  /* 0x00000007ff057e24 */ /* 0x000fc4000f8e00ff */
[----:B------:R-:W-:Y:S01]  /*00d0*/  IMAD.MOV.U32 R6, RZ, RZ, R16 ;  /* 0x000000ffff067224 */ /* 0x000fe200078e0010 */
[----:B---3--:R-:W-:-:S07]  /*00e0*/  MOV R7, R17 ;  /* 0x0000001100077202 */ /* 0x008fce0000000f00 */
[----:B------:R-:W-:-:S07]  /*00f0*/  LEPC R20, `(.L_x_0) ;  /* 0x000000001014794e */ /* 0x000fce0000000000 */
[----:B----4-:R-:W-:Y:S05]  /*0100*/  CALL.ABS.NOINC R8 ;  /* 0x0000000008007343 */ /* 0x010fea0003c00000 */
.L_x_0:
[----:B------:R-:W0:Y:S01]  /*0110*/  LDC R0, c[0x0][0x384] ;  /* 0x0000e100ff007b82 */ /* 0x000e220000000800 */
[----:B------:R-:W1:Y:S01]  /*0120*/  LDCU.64 UR4, c[0x4][0x10] ;  /* 0x01000200ff0477ac */ /* 0x000e620008000a00 */
[----:B------:R-:W-:Y:S01]  /*0130*/  IMAD.MOV.U32 R6, RZ, RZ, R16 ;  /* 0x000000ffff067224 */ /* 0x000fe200078e0010 */
[----:B------:R-:W-:-:S05]  /*0140*/  MOV R7, R17 ;  /* 0x0000001100077202 */ /* 0x000fca0000000f00 */
[----:B------:R-:W2:Y:S01]  /*0150*/  LDC.64 R2, c[0x4][R2] ;  /* 0x0100000002027b82 */ /* 0x000ea20000000a00 */
[----:B-1----:R-:W-:Y:S01]  /*0160*/  IMAD.U32 R4, RZ, RZ, UR4 ;  /* 0x00000004ff047e24 */ /* 0x002fe2000f8e00ff */
[----:B------:R-:W-:Y:S01]  /*0170*/  MOV R5, UR5 ;  /* 0x0000000500057c02 */ /* 0x000fe20008000f00 */
[----:B0-----:R0:W-:Y:S06]  /*0180*/  STL [R1], R0 ;  /* 0x0000000001007387 */ /* 0x0011ec0000100800 */
[----:B------:R-:W-:-:S07]  /*0190*/  LEPC R20, `(.L_x_1) ;  /* 0x000000001014794e */ /* 0x000fce0000000000 */
[----:B0-2---:R-:W-:Y:S05]  /*01a0*/  CALL.ABS.NOINC R2 ;  /* 0x0000000002007343 */ /* 0x005fea0003c00000 */
.L_x_1:
[----:B------:R-:W-:Y:S05]  /*01b0*/  EXIT ;  /* 0x000000000000794d */ /* 0x000fea0003800000 */
.L_x_2:
[----:B------:R-:W-:-:S00]  /*01c0*/  BRA `(.L_x_2) ;  /* 0xfffffffc00fc7947 */ /* 0x000fc0000383ffff */
[----:B------:R-:W-:-:S00]  /*01d0*/  NOP ;  /* 0x0000000000007918 */ /* 0x000fc00000000000 */
        /* <DEDUP_REMOVED lines=10> */
.L_x_3:


//--------------------- .nv.global.init           --------------------------
	.section	.nv.global.init,"aw",@progbits
.nv.global.init:
	.type		$str,@object
	.size		$str,($str$1 - $str)
$str:
        /*0000*/ 	.byte	0x78, 0x3a, 0x20, 0x25, 0x64, 0x0a, 0x00
	.type		$str$1,@object
	.size		$str$1,(.L_1 - $str$1)
$str$1:
        /*0007*/ 	.byte	0x79, 0x3a, 0x20, 0x25, 0x64, 0x0a, 0x00
.L_1:


//--------------------- .nv.shared.reserved.0     --------------------------
	.section	.nv.shared.reserved.0,"aw",@nobits
	.weak		__nv_reservedSMEM_offset_0_alias
	.size		__nv_reservedSMEM_offset_0_alias, 0, 64
	.other		__nv_reservedSMEM_offset_0_alias,@"STO_CUDA_RESERVED_SHARED STV_DEFAULT"
__nv_reservedSMEM_offset_0_alias:
	.zero		0
	.zero		64


//--------------------- .nv.constant0._Z10readStruct5Point --------------------------
	.section	.nv.constant0._Z10readStruct5Point,"a",@progbits
	.sectionflags	@""
	.align	4
.nv.constant0._Z10readStruct5Point:
	.zero		904


//--------------------- SYMBOLS --------------------------

	.type		.nv.reservedSmem.offset0,@object
	.size		.nv.reservedSmem.offset0,0x4
	.type		vprintf,@function
